//
// Generated by NVIDIA NVVM Compiler
//
// Compiler Build ID: CL-36424714
// Cuda compilation tools, release 13.0, V13.0.88
// Based on NVVM 20.0.0
//

.version 9.0
.target sm_100
.address_size 64

	// .globl	_Z9addKernelPiS_S_
.extern .func  (.param .b32 func_retval0) vprintf
(
	.param .b64 vprintf_param_0,
	.param .b64 vprintf_param_1
)
;
.global .align 1 .b8 $str[5] = {37, 100, 44, 32};

.visible .entry _Z9addKernelPiS_S_(
	.param .u64 .ptr .align 1 _Z9addKernelPiS_S__param_0,
	.param .u64 .ptr .align 1 _Z9addKernelPiS_S__param_1,
	.param .u64 .ptr .align 1 _Z9addKernelPiS_S__param_2
)
{
	.reg .pred 	%p<2>;
	.reg .b32 	%r<15>;
	.reg .b64 	%rd<24>;

	ld.param.u64 	%rd10, [_Z9addKernelPiS_S__param_0];
	ld.param.u64 	%rd11, [_Z9addKernelPiS_S__param_1];
	ld.param.u64 	%rd12, [_Z9addKernelPiS_S__param_2];
	cvta.to.global.u64 	%rd13, %rd10;
	cvta.to.global.u64 	%rd14, %rd12;
	cvta.to.global.u64 	%rd15, %rd11;
	mov.u32 	%r4, %tid.x;
	mul.wide.u32 	%rd16, %r4, 4;
	add.s64 	%rd17, %rd15, %rd16;
	ld.global.u32 	%r5, [%rd17];
	add.s64 	%rd18, %rd14, %rd16;
	ld.global.u32 	%r6, [%rd18];
	add.s32 	%r7, %r6, %r5;
	add.s64 	%rd19, %rd13, %rd16;
	st.global.u32 	[%rd19], %r7;
	or.b64  	%rd20, %rd16, 8192;
	add.s64 	%rd23, %rd15, %rd20;
	add.s64 	%rd22, %rd13, %rd20;
	add.s64 	%rd21, %rd14, %rd20;
	mov.b32 	%r14, 0;
$L__BB0_1:
	ld.global.u32 	%r8, [%rd23+-4096];
	ld.global.u32 	%r9, [%rd21+-4096];
	add.s32 	%r10, %r9, %r8;
	st.global.u32 	[%rd22+-4096], %r10;
	ld.global.u32 	%r11, [%rd23];
	ld.global.u32 	%r12, [%rd21];
	add.s32 	%r13, %r12, %r11;
	st.global.u32 	[%rd22], %r13;
	add.s32 	%r14, %r14, 2;
	add.s64 	%rd23, %rd23, 8192;
	add.s64 	%rd22, %rd22, 8192;
	add.s64 	%rd21, %rd21, 8192;
	setp.ne.s32 	%p1, %r14, 74;
	@%p1 bra 	$L__BB0_1;
	ret;

}
	// .globl	_Z8printArrPi
.visible .entry _Z8printArrPi(
	.param .u64 .ptr .align 1 _Z8printArrPi_param_0
)
{
	.local .align 8 .b8 	__local_depot1[8];
	.reg .b64 	%SP;
	.reg .b64 	%SPL;
	.reg .pred 	%p<2>;
	.reg .b32 	%r<53>;
	.reg .b64 	%rd<12>;

	mov.u64 	%SPL, __local_depot1;
	cvta.local.u64 	%SP, %SPL;
	ld.param.u64 	%rd5, [_Z8printArrPi_param_0];
	cvta.to.global.u64 	%rd6, %rd5;
	add.u64 	%rd7, %SP, 0;
	add.u64 	%rd1, %SPL, 0;
	add.s64 	%rd11, %rd6, 32;
	mov.b32 	%r52, 0;
	mov.u64 	%rd8, $str;
$L__BB1_1:
	ld.global.u32 	%r4, [%rd11+-32];
	st.local.u32 	[%rd1], %r4;
	cvta.global.u64 	%rd9, %rd8;
	{ // callseq 0, 0
	.param .b64 param0;
	st.param.b64 	[param0], %rd9;
	.param .b64 param1;
	st.param.b64 	[param1], %rd7;
	.param .b32 retval0;
	call.uni (retval0), 
	vprintf, 
	(
	param0, 
	param1
	);
	ld.param.b32 	%r5, [retval0];
	} // callseq 0
	ld.global.u32 	%r7, [%rd11+-28];
	st.local.u32 	[%rd1], %r7;
	{ // callseq 1, 0
	.param .b64 param0;
	st.param.b64 	[param0], %rd9;
	.param .b64 param1;
	st.param.b64 	[param1], %rd7;
	.param .b32 retval0;
	call.uni (retval0), 
	vprintf, 
	(
	param0, 
	param1
	);
	ld.param.b32 	%r8, [retval0];
	} // callseq 1
	ld.global.u32 	%r10, [%rd11+-24];
	st.local.u32 	[%rd1], %r10;
	{ // callseq 2, 0
	.param .b64 param0;
	st.param.b64 	[param0], %rd9;
	.param .b64 param1;
	st.param.b64 	[param1], %rd7;
	.param .b32 retval0;
	call.uni (retval0), 
	vprintf, 
	(
	param0, 
	param1
	);
	ld.param.b32 	%r11, [retval0];
	} // callseq 2
	ld.global.u32 	%r13, [%rd11+-20];
	st.local.u32 	[%rd1], %r13;
	{ // callseq 3, 0
	.param .b64 param0;
	st.param.b64 	[param0], %rd9;
	.param .b64 param1;
	st.param.b64 	[param1], %rd7;
	.param .b32 retval0;
	call.uni (retval0), 
	vprintf, 
	(
	param0, 
	param1
	);
	ld.param.b32 	%r14, [retval0];
	} // callseq 3
	ld.global.u32 	%r16, [%rd11+-16];
	st.local.u32 	[%rd1], %r16;
	{ // callseq 4, 0
	.param .b64 param0;
	st.param.b64 	[param0], %rd9;
	.param .b64 param1;
	st.param.b64 	[param1], %rd7;
	.param .b32 retval0;
	call.uni (retval0), 
	vprintf, 
	(
	param0, 
	param1
	);
	ld.param.b32 	%r17, [retval0];
	} // callseq 4
	ld.global.u32 	%r19, [%rd11+-12];
	st.local.u32 	[%rd1], %r19;
	{ // callseq 5, 0
	.param .b64 param0;
	st.param.b64 	[param0], %rd9;
	.param .b64 param1;
	st.param.b64 	[param1], %rd7;
	.param .b32 retval0;
	call.uni (retval0), 
	vprintf, 
	(
	param0, 
	param1
	);
	ld.param.b32 	%r20, [retval0];
	} // callseq 5
	ld.global.u32 	%r22, [%rd11+-8];
	st.local.u32 	[%rd1], %r22;
	{ // callseq 6, 0
	.param .b64 param0;
	st.param.b64 	[param0], %rd9;
	.param .b64 param1;
	st.param.b64 	[param1], %rd7;
	.param .b32 retval0;
	call.uni (retval0), 
	vprintf, 
	(
	param0, 
	param1
	);
	ld.param.b32 	%r23, [retval0];
	} // callseq 6
	ld.global.u32 	%r25, [%rd11+-4];
	st.local.u32 	[%rd1], %r25;
	{ // callseq 7, 0
	.param .b64 param0;
	st.param.b64 	[param0], %rd9;
	.param .b64 param1;
	st.param.b64 	[param1], %rd7;
	.param .b32 retval0;
	call.uni (retval0), 
	vprintf, 
	(
	param0, 
	param1
	);
	ld.param.b32 	%r26, [retval0];
	} // callseq 7
	ld.global.u32 	%r28, [%rd11];
	st.local.u32 	[%rd1], %r28;
	{ // callseq 8, 0
	.param .b64 param0;
	st.param.b64 	[param0], %rd9;
	.param .b64 param1;
	st.param.b64 	[param1], %rd7;
	.param .b32 retval0;
	call.uni (retval0), 
	vprintf, 
	(
	param0, 
	param1
	);
	ld.param.b32 	%r29, [retval0];
	} // callseq 8
	ld.global.u32 	%r31, [%rd11+4];
	st.local.u32 	[%rd1], %r31;
	{ // callseq 9, 0
	.param .b64 param0;
	st.param.b64 	[param0], %rd9;
	.param .b64 param1;
	st.param.b64 	[param1], %rd7;
	.param .b32 retval0;
	call.uni (retval0), 
	vprintf, 
	(
	param0, 
	param1
	);
	ld.param.b32 	%r32, [retval0];
	} // callseq 9
	ld.global.u32 	%r34, [%rd11+8];
	st.local.u32 	[%rd1], %r34;
	{ // callseq 10, 0
	.param .b64 param0;
	st.param.b64 	[param0], %rd9;
	.param .b64 param1;
	st.param.b64 	[param1], %rd7;
	.param .b32 retval0;
	call.uni (retval0), 
	vprintf, 
	(
	param0, 
	param1
	);
	ld.param.b32 	%r35, [retval0];
	} // callseq 10
	ld.global.u32 	%r37, [%rd11+12];
	st.local.u32 	[%rd1], %r37;
	{ // callseq 11, 0
	.param .b64 param0;
	st.param.b64 	[param0], %rd9;
	.param .b64 param1;
	st.param.b64 	[param1], %rd7;
	.param .b32 retval0;
	call.uni (retval0), 
	vprintf, 
	(
	param0, 
	param1
	);
	ld.param.b32 	%r38, [retval0];
	} // callseq 11
	ld.global.u32 	%r40, [%rd11+16];
	st.local.u32 	[%rd1], %r40;
	{ // callseq 12, 0
	.param .b64 param0;
	st.param.b64 	[param0], %rd9;
	.param .b64 param1;
	st.param.b64 	[param1], %rd7;
	.param .b32 retval0;
	call.uni (retval0), 
	vprintf, 
	(
	param0, 
	param1
	);
	ld.param.b32 	%r41, [retval0];
	} // callseq 12
	ld.global.u32 	%r43, [%rd11+20];
	st.local.u32 	[%rd1], %r43;
	{ // callseq 13, 0
	.param .b64 param0;
	st.param.b64 	[param0], %rd9;
	.param .b64 param1;
	st.param.b64 	[param1], %rd7;
	.param .b32 retval0;
	call.uni (retval0), 
	vprintf, 
	(
	param0, 
	param1
	);
	ld.param.b32 	%r44, [retval0];
	} // callseq 13
	ld.global.u32 	%r46, [%rd11+24];
	st.local.u32 	[%rd1], %r46;
	{ // callseq 14, 0
	.param .b64 param0;
	st.param.b64 	[param0], %rd9;
	.param .b64 param1;
	st.param.b64 	[param1], %rd7;
	.param .b32 retval0;
	call.uni (retval0), 
	vprintf, 
	(
	param0, 
	param1
	);
	ld.param.b32 	%r47, [retval0];
	} // callseq 14
	ld.global.u32 	%r49, [%rd11+28];
	st.local.u32 	[%rd1], %r49;
	{ // callseq 15, 0
	.param .b64 param0;
	st.param.b64 	[param0], %rd9;
	.param .b64 param1;
	st.param.b64 	[param1], %rd7;
	.param .b32 retval0;
	call.uni (retval0), 
	vprintf, 
	(
	param0, 
	param1
	);
	ld.param.b32 	%r50, [retval0];
	} // callseq 15
	add.s32 	%r52, %r52, 16;
	add.s64 	%rd11, %rd11, 64;
	setp.ne.s32 	%p1, %r52, 76800;
	@%p1 bra 	$L__BB1_1;
	ret;

}
	// .globl	_Z8fillArrsPiS_
.visible .entry _Z8fillArrsPiS_(
	.param .u64 .ptr .align 1 _Z8fillArrsPiS__param_0,
	.param .u64 .ptr .align 1 _Z8fillArrsPiS__param_1
)
{
	.reg .pred 	%p<2>;
	.reg .b32 	%r<14>;
	.reg .b64 	%rd<11>;

	ld.param.u64 	%rd3, [_Z8fillArrsPiS__param_0];
	ld.param.u64 	%rd4, [_Z8fillArrsPiS__param_1];
	cvta.to.global.u64 	%rd5, %rd4;
	cvta.to.global.u64 	%rd6, %rd3;
	mov.u32 	%r1, %tid.x;
	add.s32 	%r5, %r1, 1;
	mul.wide.u32 	%rd7, %r1, 4;
	add.s64 	%rd1, %rd6, %rd7;
	st.global.u32 	[%rd1], %r5;
	shl.b32 	%r6, %r1, 1;
	add.s64 	%rd2, %rd5, %rd7;
	st.global.u32 	[%rd2], %r6;
	mov.b32 	%r13, 1;
$L__BB2_1:
	shl.b32 	%r7, %r13, 10;
	or.b32  	%r8, %r7, %r1;
	add.s32 	%r9, %r8, 1;
	mul.wide.s32 	%rd8, %r7, 4;
	add.s64 	%rd9, %rd1, %rd8;
	st.global.u32 	[%rd9], %r9;
	shl.b32 	%r10, %r8, 1;
	add.s64 	%rd10, %rd2, %rd8;
	st.global.u32 	[%rd10], %r10;
	add.s32 	%r11, %r8, 1025;
	st.global.u32 	[%rd9+4096], %r11;
	add.s32 	%r12, %r10, 2048;
	st.global.u32 	[%rd10+4096], %r12;
	add.s32 	%r13, %r13, 2;
	setp.ne.s32 	%p1, %r13, 75;
	@%p1 bra 	$L__BB2_1;
	ret;

}


// ===== COMPILED SASS (sm_100) =====

	.target	sm_100

	.elftype	@"ET_EXEC"


//--------------------- .note.nv.tkinfo           --------------------------
	.section	.note.nv.tkinfo,"",@"SHT_NOTE"
	.sectionflags	@"SHF_NOTE_NV_TKINFO"
	.tkinfo
        /*0018*/ 	.word	0x00000002
        /*0030*/ 	.string	""
        /*0030*/ 	.string	"ptxas"
        /*0030*/ 	.string	"Cuda compilation tools, release 13.0, V13.0.88"
        /*0030*/ 	.string	"Build cuda_13.0.r13.0/compiler.36424714_0"
        /*0030*/ 	.string	"-arch sm_100 -m 64 "



//--------------------- .note.nv.cuinfo           --------------------------
	.section	.note.nv.cuinfo,"",@"SHT_NOTE"
	.sectionflags	@"SHF_NOTE_NV_CUINFO"
        /*0018*/ 	.short	0x0002
        /*001a*/ 	.short	0x0064
        /*001c*/ 	.short	0x0082
	.zero		2


//--------------------- .nv.info                  --------------------------
	.section	.nv.info,"",@"SHT_CUDA_INFO"
	.align	4


	//----- nvinfo : EIATTR_REGCOUNT
	.align		4
        /*0000*/ 	.byte	0x04, 0x2f
        /*0002*/ 	.short	(.L_2 - .L_1)
	.align		4
.L_1:
        /*0004*/ 	.word	index@(_Z9addKernelPiS_S_)
        /*0008*/ 	.word	0x00000012


	//----- nvinfo : EIATTR_FRAME_SIZE
	.align		4
.L_2:
        /*000c*/ 	.byte	0x04, 0x11
        /*000e*/ 	.short	(.L_4 - .L_3)
	.align		4
.L_3:
        /*0010*/ 	.word	index@(_Z9addKernelPiS_S_)
        /*0014*/ 	.word	0x00000000


	//----- nvinfo : EIATTR_REGCOUNT
	.align		4
.L_4:
        /*0018*/ 	.byte	0x04, 0x2f
        /*001a*/ 	.short	(.L_6 - .L_5)
	.align		4
.L_5:
        /*001c*/ 	.word	index@(_Z8printArrPi)
        /*0020*/ 	.word	0x0000001a


	//----- nvinfo : EIATTR_FRAME_SIZE
	.align		4
.L_6:
        /*0024*/ 	.byte	0x04, 0x11
        /*0026*/ 	.short	(.L_8 - .L_7)
	.align		4
.L_7:
        /*0028*/ 	.word	index@(_Z8printArrPi)
        /*002c*/ 	.word	0x00000008


	//----- nvinfo : EIATTR_REGCOUNT
	.align		4
.L_8:
        /*0030*/ 	.byte	0x04, 0x2f
        /*0032*/ 	.short	(.L_10 - .L_9)
	.align		4
.L_9:
        /*0034*/ 	.word	index@(_Z8fillArrsPiS_)
        /*0038*/ 	.word	0x0000001c


	//----- nvinfo : EIATTR_FRAME_SIZE
	.align		4
.L_10:
        /*003c*/ 	.byte	0x04, 0x11
        /*003e*/ 	.short	(.L_12 - .L_11)
	.align		4
.L_11:
        /*0040*/ 	.word	index@(_Z8fillArrsPiS_)
        /*0044*/ 	.word	0x00000000


	//----- nvinfo : EIATTR_MIN_STACK_SIZE
	.align		4
.L_12:
        /*0048*/ 	.byte	0x04, 0x12
        /*004a*/ 	.short	(.L_14 - .L_13)
	.align		4
.L_13:
        /*004c*/ 	.word	index@(_Z8fillArrsPiS_)
        /*0050*/ 	.word	0x00000000


	//----- nvinfo : EIATTR_MIN_STACK_SIZE
	.align		4
.L_14:
        /*0054*/ 	.byte	0x04, 0x12
        /*0056*/ 	.short	(.L_16 - .L_15)
	.align		4
.L_15:
        /*0058*/ 	.word	index@(_Z8printArrPi)
        /*005c*/ 	.word	0x00000008


	//----- nvinfo : EIATTR_MIN_STACK_SIZE
	.align		4
.L_16:
        /*0060*/ 	.byte	0x04, 0x12
        /*0062*/ 	.short	(.L_18 - .L_17)
	.align		4
.L_17:
        /*0064*/ 	.word	index@(_Z9addKernelPiS_S_)
        /*0068*/ 	.word	0x00000000
.L_18:


//--------------------- .nv.compat                --------------------------
	.section	.nv.compat,"",@"SHT_CUDA_COMPAT_INFO"
	.align	4
        /*0000*/ 	.byte	0x02, 0x09, 0x00, 0x00, 0x02, 0x02, 0x01, 0x00, 0x02, 0x05, 0x05, 0x00, 0x03, 0x07, 0x01, 0x01
        /*0010*/ 	.byte	0x02, 0x03, 0x00, 0x00, 0x02, 0x06, 0x01, 0x00, 0x04, 0x0b, 0x08, 0x00, 0x09, 0x00, 0x00, 0x00
        /*0020*/ 	.byte	0x00, 0x00, 0x00, 0x00


//--------------------- .nv.info._Z8fillArrsPiS_  --------------------------
	.section	.nv.info._Z8fillArrsPiS_,"",@"SHT_CUDA_INFO"
	.sectionflags	@""
	.align	4


	//----- nvinfo : EIATTR_CUDA_API_VERSION
	.align		4
        /*0000*/ 	.byte	0x04, 0x37
        /*0002*/ 	.short	(.L_20 - .L_19)
.L_19:
        /*0004*/ 	.word	0x00000082


	//----- nvinfo : EIATTR_KPARAM_INFO
	.align		4
.L_20:
        /*0008*/ 	.byte	0x04, 0x17
        /*000a*/ 	.short	(.L_22 - .L_21)
.L_21:
        /*000c*/ 	.word	0x00000000
        /*0010*/ 	.short	0x0001
        /*0012*/ 	.short	0x0008
        /*0014*/ 	.byte	0x00, 0xf5, 0x21, 0x00


	//----- nvinfo : EIATTR_KPARAM_INFO
	.align		4
.L_22:
        /*0018*/ 	.byte	0x04, 0x17
        /*001a*/ 	.short	(.L_24 - .L_23)
.L_23:
        /*001c*/ 	.word	0x00000000
        /*0020*/ 	.short	0x0000
        /*0022*/ 	.short	0x0000
        /*0024*/ 	.byte	0x00, 0xf5, 0x21, 0x00


	//----- nvinfo : EIATTR_SPARSE_MMA_MASK
	.align		4
.L_24:
        /*0028*/ 	.byte	0x03, 0x50
        /*002a*/ 	.short	0x0000


	//----- nvinfo : EIATTR_MAXREG_COUNT
	.align		4
        /*002c*/ 	.byte	0x03, 0x1b
        /*002e*/ 	.short	0x00ff


	//----- nvinfo : EIATTR_MERCURY_ISA_VERSION
	.align		4
        /*0030*/ 	.byte	0x03, 0x5f
        /*0032*/ 	.short	0x0101


	//----- nvinfo : EIATTR_VRC_CTA_INIT_COUNT
	.align		4
        /*0034*/ 	.byte	0x02, 0x4a
	.zero		1
	.zero		1


	//----- nvinfo : EIATTR_EXIT_INSTR_OFFSETS
	.align		4
        /*0038*/ 	.byte	0x04, 0x1c
        /*003a*/ 	.short	(.L_26 - .L_25)


	//   ....[0]....
.L_25:
        /*003c*/ 	.word	0x00001580


	//----- nvinfo : EIATTR_CBANK_PARAM_SIZE
	.align		4
.L_26:
        /*0040*/ 	.byte	0x03, 0x19
        /*0042*/ 	.short	0x0010


	//----- nvinfo : EIATTR_PARAM_CBANK
	.align		4
        /*0044*/ 	.byte	0x04, 0x0a
        /*0046*/ 	.short	(.L_28 - .L_27)
	.align		4
.L_27:
        /*0048*/ 	.word	index@(.nv.constant0._Z8fillArrsPiS_)
        /*004c*/ 	.short	0x0380
        /*004e*/ 	.short	0x0010


	//----- nvinfo : EIATTR_SW_WAR
	.align		4
.L_28:
        /*0050*/ 	.byte	0x04, 0x36
        /*0052*/ 	.short	(.L_30 - .L_29)
.L_29:
        /*0054*/ 	.word	0x00000008
.L_30:


//--------------------- .nv.info._Z8printArrPi    --------------------------
	.section	.nv.info._Z8printArrPi,"",@"SHT_CUDA_INFO"
	.sectionflags	@""
	.align	4


	//----- nvinfo : EIATTR_CUDA_API_VERSION
	.align		4
        /*0000*/ 	.byte	0x04, 0x37
        /*0002*/ 	.short	(.L_32 - .L_31)
.L_31:
        /*0004*/ 	.word	0x00000082


	//----- nvinfo : EIATTR_KPARAM_INFO
	.align		4
.L_32:
        /*0008*/ 	.byte	0x04, 0x17
        /*000a*/ 	.short	(.L_34 - .L_33)
.L_33:
        /*000c*/ 	.word	0x00000000
        /*0010*/ 	.short	0x0000
        /*0012*/ 	.short	0x0000
        /*0014*/ 	.byte	0x00, 0xf5, 0x21, 0x00


	//----- nvinfo : EIATTR_SPARSE_MMA_MASK
	.align		4
.L_34:
        /*0018*/ 	.byte	0x03, 0x50
        /*001a*/ 	.short	0x0000


	//----- nvinfo : EIATTR_MAXREG_COUNT
	.align		4
        /*001c*/ 	.byte	0x03, 0x1b
        /*001e*/ 	.short	0x00ff


	//----- nvinfo : EIATTR_EXTERNS
	.align		4
        /*0020*/ 	.byte	0x04, 0x0f
        /*0022*/ 	.short	(.L_36 - .L_35)


	//   ....[0]....
	.align		4
.L_35:
        /*0024*/ 	.word	index@(vprintf)


	//----- nvinfo : EIATTR_MERCURY_ISA_VERSION
	.align		4
.L_36:
        /*0028*/ 	.byte	0x03, 0x5f
        /*002a*/ 	.short	0x0101


	//----- nvinfo : EIATTR_VRC_CTA_INIT_COUNT
	.align		4
        /*002c*/ 	.byte	0x02, 0x4a
	.zero		1
	.zero		1


	//----- nvinfo : EIATTR_SYSCALL_OFFSETS
	.align		4
        /*0030*/ 	.byte	0x04, 0x46
        /*0032*/ 	.short	(.L_38 - .L_37)


	//   ....[0]....
.L_37:
        /*0034*/ 	.word	0x000001a0


	//   ....[1]....
        /*0038*/ 	.word	0x00000240


	//   ....[2]....
        /*003c*/ 	.word	0x000002e0


	//   ....[3]....
        /*0040*/ 	.word	0x00000380


	//   ....[4]....
        /*0044*/ 	.word	0x00000420


	//   ....[5]....
        /*0048*/ 	.word	0x000004c0


	//   ....[6]....
        /*004c*/ 	.word	0x00000560


	//   ....[7]....
        /*0050*/ 	.word	0x00000600


	//   ....[8]....
        /*0054*/ 	.word	0x000006a0


	//   ....[9]....
        /*0058*/ 	.word	0x00000740


	//   ....[10]....
        /*005c*/ 	.word	0x000007e0


	//   ....[11]....
        /*0060*/ 	.word	0x00000880


	//   ....[12]....
        /*0064*/ 	.word	0x00000920


	//   ....[13]....
        /*0068*/ 	.word	0x000009c0


	//   ....[14]....
        /*006c*/ 	.word	0x00000a60


	//   ....[15]....
        /*0070*/ 	.word	0x00000b00


	//----- nvinfo : EIATTR_EXIT_INSTR_OFFSETS
	.align		4
.L_38:
        /*0074*/ 	.byte	0x04, 0x1c
        /*0076*/ 	.short	(.L_40 - .L_39)


	//   ....[0]....
.L_39:
        /*0078*/ 	.word	0x00000b50


	//----- nvinfo : EIATTR_CRS_STACK_SIZE
	.align		4
.L_40:
        /*007c*/ 	.byte	0x04, 0x1e
        /*007e*/ 	.short	(.L_42 - .L_41)
.L_41:
        /*0080*/ 	.word	0x00000000


	//----- nvinfo : EIATTR_CBANK_PARAM_SIZE
	.align		4
.L_42:
        /*0084*/ 	.byte	0x03, 0x19
        /*0086*/ 	.short	0x0008


	//----- nvinfo : EIATTR_PARAM_CBANK
	.align		4
        /*0088*/ 	.byte	0x04, 0x0a
        /*008a*/ 	.short	(.L_44 - .L_43)
	.align		4
.L_43:
        /*008c*/ 	.word	index@(.nv.constant0._Z8printArrPi)
        /*0090*/ 	.short	0x0380
        /*0092*/ 	.short	0x0008


	//----- nvinfo : EIATTR_SW_WAR
	.align		4
.L_44:
        /*0094*/ 	.byte	0x04, 0x36
        /*0096*/ 	.short	(.L_46 - .L_45)
.L_45:
        /*0098*/ 	.word	0x00000008
.L_46:


//--------------------- .nv.info._Z9addKernelPiS_S_ --------------------------
	.section	.nv.info._Z9addKernelPiS_S_,"",@"SHT_CUDA_INFO"
	.sectionflags	@""
	.align	4


	//----- nvinfo : EIATTR_CUDA_API_VERSION
	.align		4
        /*0000*/ 	.byte	0x04, 0x37
        /*0002*/ 	.short	(.L_48 - .L_47)
.L_47:
        /*0004*/ 	.word	0x00000082


	//----- nvinfo : EIATTR_KPARAM_INFO
	.align		4
.L_48:
        /*0008*/ 	.byte	0x04, 0x17
        /*000a*/ 	.short	(.L_50 - .L_49)
.L_49:
        /*000c*/ 	.word	0x00000000
        /*0010*/ 	.short	0x0002
        /*0012*/ 	.short	0x0010
        /*0014*/ 	.byte	0x00, 0xf5, 0x21, 0x00


	//----- nvinfo : EIATTR_KPARAM_INFO
	.align		4
.L_50:
        /*0018*/ 	.byte	0x04, 0x17
        /*001a*/ 	.short	(.L_52 - .L_51)
.L_51:
        /*001c*/ 	.word	0x00000000
        /*0020*/ 	.short	0x0001
        /*0022*/ 	.short	0x0008
        /*0024*/ 	.byte	0x00, 0xf5, 0x21, 0x00


	//----- nvinfo : EIATTR_KPARAM_INFO
	.align		4
.L_52:
        /*0028*/ 	.byte	0x04, 0x17
        /*002a*/ 	.short	(.L_54 - .L_53)
.L_53:
        /*002c*/ 	.word	0x00000000
        /*0030*/ 	.short	0x0000
        /*0032*/ 	.short	0x0000
        /*0034*/ 	.byte	0x00, 0xf5, 0x21, 0x00


	//----- nvinfo : EIATTR_SPARSE_MMA_MASK
	.align		4
.L_54:
        /*0038*/ 	.byte	0x03, 0x50
        /*003a*/ 	.short	0x0000


	//----- nvinfo : EIATTR_MAXREG_COUNT
	.align		4
        /*003c*/ 	.byte	0x03, 0x1b
        /*003e*/ 	.short	0x00ff


	//----- nvinfo : EIATTR_MERCURY_ISA_VERSION
	.align		4
        /*0040*/ 	.byte	0x03, 0x5f
        /*0042*/ 	.short	0x0101


	//----- nvinfo : EIATTR_VRC_CTA_INIT_COUNT
	.align		4
        /*0044*/ 	.byte	0x02, 0x4a
	.zero		1
	.zero		1


	//----- nvinfo : EIATTR_EXIT_INSTR_OFFSETS
	.align		4
        /*0048*/ 	.byte	0x04, 0x1c
        /*004a*/ 	.short	(.L_56 - .L_55)


	//   ....[0]....
.L_55:
        /*004c*/ 	.word	0x000013f0


	//----- nvinfo : EIATTR_CBANK_PARAM_SIZE
	.align		4
.L_56:
        /*0050*/ 	.byte	0x03, 0x19
        /*0052*/ 	.short	0x0018


	//----- nvinfo : EIATTR_PARAM_CBANK
	.align		4
        /*0054*/ 	.byte	0x04, 0x0a
        /*0056*/ 	.short	(.L_58 - .L_57)
	.align		4
.L_57:
        /*0058*/ 	.word	index@(.nv.constant0._Z9addKernelPiS_S_)
        /*005c*/ 	.short	0x0380
        /*005e*/ 	.short	0x0018


	//----- nvinfo : EIATTR_SW_WAR
	.align		4
.L_58:
        /*0060*/ 	.byte	0x04, 0x36
        /*0062*/ 	.short	(.L_60 - .L_59)
.L_59:
        /*0064*/ 	.word	0x00000008
.L_60:


//--------------------- .nv.callgraph             --------------------------
	.section	.nv.callgraph,"",@"SHT_CUDA_CALLGRAPH"
	.align	4
	.sectionentsize	8
	.align		4
        /*0000*/ 	.word	0x00000000
	.align		4
        /*0004*/ 	.word	0xffffffff
	.align		4
        /*0008*/ 	.word	index@(_Z8printArrPi)
	.align		4
        /*000c*/ 	.word	index@(vprintf)
	.align		4
        /*0010*/ 	.word	0x00000000
	.align		4
        /*0014*/ 	.word	0xfffffffe
	.align		4
        /*0018*/ 	.word	0x00000000
	.align		4
        /*001c*/ 	.word	0xfffffffd
	.align		4
        /*0020*/ 	.word	0x00000000
	.align		4
        /*0024*/ 	.word	0xfffffffc


//--------------------- .nv.constant4             --------------------------
	.section	.nv.constant4,"a",@progbits
	.align	8
	.align		8
.nv.constant4:
        /*0000*/ 	.dword	$str
	.align		8
        /*0008*/ 	.dword	vprintf


//--------------------- .text._Z8fillArrsPiS_     --------------------------
	.section	.text._Z8fillArrsPiS_,"ax",@progbits
	.align	128
        .global         _Z8fillArrsPiS_
        .type           _Z8fillArrsPiS_,@function
        .size           _Z8fillArrsPiS_,(.L_x_20 - _Z8fillArrsPiS_)
        .other          _Z8fillArrsPiS_,@"STO_CUDA_ENTRY STV_DEFAULT"
_Z8fillArrsPiS_:
.text._Z8fillArrsPiS_:
[----:B------:R-:W-:Y:S01]  /*0000*/  LDC R1, c[0x0][0x37c] ;  /* 0x0000df00ff017b82 */ /* 0x000fe20000000800 */
[----:B------:R-:W0:Y:S07]  /*0010*/  S2R R0, SR_TID.X ;  /* 0x0000000000007919 */ /* 0x000e2e0000002100 */
[----:B------:R-:W1:Y:S01]  /*0020*/  LDC.64 R2, c[0x0][0x380] ;  /* 0x0000e000ff027b82 */ /* 0x000e620000000a00 */
[----:B------:R-:W2:Y:S07]  /*0030*/  LDCU.64 UR4, c[0x0][0x358] ;  /* 0x00006b00ff0477ac */ /* 0x000eae0008000a00 */
[----:B------:R-:W3:Y:S01]  /*0040*/  LDC.64 R4, c[0x0][0x388] ;  /* 0x0000e200ff047b82 */ /* 0x000ee20000000a00 */
[C---:B0-----:R-:W-:Y:S01]  /*0050*/  LOP3.LUT R6, R0.reuse, 0x400, RZ, 0xfc, !PT ;  /* 0x0000040000067812 */ /* 0x041fe200078efcff */
[C---:B------:R-:W-:Y:S01]  /*0060*/  VIADD R7, R0.reuse, 0x1 ;  /* 0x0000000100077836 */ /* 0x040fe20000000000 */
[C---:B------:R-:W-:Y:S01]  /*0070*/  LOP3.LUT R8, R0.reuse, 0xc00, RZ, 0xfc, !PT ;  /* 0x00000c0000087812 */ /* 0x040fe200078efcff */
[----:B-1----:R-:W-:Y:S01]  /*0080*/  IMAD.WIDE.U32 R2, R0, 0x4, R2 ;  /* 0x0000000400027825 */ /* 0x002fe200078e0002 */
[----:B------:R-:W-:-:S03]  /*0090*/  IADD3 R11, PT, PT, R6, 0x1, RZ ;  /* 0x00000001060b7810 */ /* 0x000fc60007ffe0ff */
[----:B------:R-:W-:Y:S01]  /*00a0*/  IMAD.SHL.U32 R13, R6, 0x2, RZ ;  /* 0x00000002060d7824 */ /* 0x000fe200078e00ff */
[----:B--2---:R0:W-:Y:S01]  /*00b0*/  STG.E desc[UR4][R2.64], R7 ;  /* 0x0000000702007986 */ /* 0x0041e2000c101904 */
[C---:B------:R-:W-:Y:S02]  /*00c0*/  IMAD.SHL.U32 R9, R0.reuse, 0x2, RZ ;  /* 0x0000000200097824 */ /* 0x040fe400078e00ff */
[----:B---3--:R-:W-:Y:S01]  /*00d0*/  IMAD.WIDE.U32 R4, R0, 0x4, R4 ;  /* 0x0000000400047825 */ /* 0x008fe200078e0004 */
[----:B------:R-:W-:-:S03]  /*00e0*/  IADD3 R17, PT, PT, R13, 0x800, RZ ;  /* 0x000008000d117810 */ /* 0x000fc60007ffe0ff */
[----:B------:R-:W-:Y:S01]  /*00f0*/  VIADD R15, R6, 0x401 ;  /* 0x00000401060f7836 */ /* 0x000fe20000000000 */
[----:B------:R-:W-:Y:S01]  /*0100*/  LOP3.LUT R6, R0, 0x1400, RZ, 0xfc, !PT ;  /* 0x0000140000067812 */ /* 0x000fe200078efcff */
[----:B------:R1:W-:Y:S01]  /*0110*/  STG.E desc[UR4][R4.64], R9 ;  /* 0x0000000904007986 */ /* 0x0003e2000c101904 */
[C---:B------:R-:W-:Y:S02]  /*0120*/  VIADD R19, R8.reuse, 0x1 ;  /* 0x0000000108137836 */ /* 0x040fe40000000000 */
[C---:B0-----:R-:W-:Y:S01]  /*0130*/  IMAD.SHL.U32 R7, R8.reuse, 0x2, RZ ;  /* 0x0000000208077824 */ /* 0x041fe200078e00ff */
[----:B------:R0:W-:Y:S03]  /*0140*/  STG.E desc[UR4][R2.64+0x1000], R11 ;  /* 0x0010000b02007986 */ /* 0x0001e6000c101904 */
[----:B------:R-:W-:Y:S01]  /*0150*/  VIADD R21, R7, 0x800 ;  /* 0x0000080007157836 */ /* 0x000fe20000000000 */
[----:B------:R2:W-:Y:S01]  /*0160*/  STG.E desc[UR4][R4.64+0x1000], R13 ;  /* 0x0010000d04007986 */ /* 0x0005e2000c101904 */
[----:B-1----:R-:W-:-:S03]  /*0170*/  IADD3 R9, PT, PT, R8, 0x401, RZ ;  /* 0x0000040108097810 */ /* 0x002fc60007ffe0ff */
[----:B------:R1:W-:Y:S01]  /*0180*/  STG.E desc[UR4][R2.64+0x2000], R15 ;  /* 0x0020000f02007986 */ /* 0x0003e2000c101904 */
[----:B------:R-:W-:Y:S01]  /*0190*/  LOP3.LUT R8, R0, 0x1c00, RZ, 0xfc, !PT ;  /* 0x00001c0000087812 */ /* 0x000fe200078efcff */
[C---:B0-----:R-:W-:Y:S02]  /*01a0*/  VIADD R11, R6.reuse, 0x1 ;  /* 0x00000001060b7836 */ /* 0x041fe40000000000 */
[----:B------:R0:W-:Y:S01]  /*01b0*/  STG.E desc[UR4][R4.64+0x2000], R17 ;  /* 0x0020001104007986 */ /* 0x0001e2000c101904 */
[----:B--2---:R-:W-:-:S03]  /*01c0*/  SHF.L.U32 R13, R6, 0x1, RZ ;  /* 0x00000001060d7819 */ /* 0x004fc600000006ff */
[----:B------:R2:W-:Y:S04]  /*01d0*/  STG.E desc[UR4][R2.64+0x3000], R19 ;  /* 0x0030001302007986 */ /* 0x0005e8000c101904 */
[----:B------:R3:W-:Y:S01]  /*01e0*/  STG.E desc[UR4][R4.64+0x3000], R7 ;  /* 0x0030000704007986 */ /* 0x0007e2000c101904 */
[----:B-1----:R-:W-:Y:S01]  /*01f0*/  VIADD R15, R6, 0x401 ;  /* 0x00000401060f7836 */ /* 0x002fe20000000000 */
[----:B------:R-:W-:Y:S02]  /*0200*/  LOP3.LUT R6, R0, 0x2400, RZ, 0xfc, !PT ;  /* 0x0000240000067812 */ /* 0x000fe400078efcff */
[----:B------:R1:W-:Y:S01]  /*0210*/  STG.E desc[UR4][R2.64+0x4000], R9 ;  /* 0x0040000902007986 */ /* 0x0003e2000c101904 */
[----:B0-----:R-:W-:-:S03]  /*0220*/  VIADD R17, R13, 0x800 ;  /* 0x000008000d117836 */ /* 0x001fc60000000000 */
[----:B------:R0:W-:Y:S01]  /*0230*/  STG.E desc[UR4][R4.64+0x4000], R21 ;  /* 0x0040001504007986 */ /* 0x0001e2000c101904 */
[C---:B--2---:R-:W-:Y:S01]  /*0240*/  IADD3 R19, PT, PT, R8.reuse, 0x1, RZ ;  /* 0x0000000108137810 */ /* 0x044fe20007ffe0ff */
[C---:B---3--:R-:W-:Y:S02]  /*0250*/  IMAD.SHL.U32 R7, R8.reuse, 0x2, RZ ;  /* 0x0000000208077824 */ /* 0x048fe400078e00ff */
[----:B------:R2:W-:Y:S01]  /*0260*/  STG.E desc[UR4][R2.64+0x5000], R11 ;  /* 0x0050000b02007986 */ /* 0x0005e2000c101904 */
[----:B-1----:R-:W-:-:S03]  /*0270*/  VIADD R9, R8, 0x401 ;  /* 0x0000040108097836 */ /* 0x002fc60000000000 */
[----:B------:R1:W-:Y:S01]  /*0280*/  STG.E desc[UR4][R4.64+0x5000], R13 ;  /* 0x0050000d04007986 */ /* 0x0003e2000c101904 */
[----:B------:R-:W-:Y:S02]  /*0290*/  LOP3.LUT R8, R0, 0x2c00, RZ, 0xfc, !PT ;  /* 0x00002c0000087812 */ /* 0x000fe400078efcff */
[----:B0-----:R-:W-:Y:S01]  /*02a0*/  IADD3 R21, PT, PT, R7, 0x800, RZ ;  /* 0x0000080007157810 */ /* 0x001fe20007ffe0ff */
[----:B------:R0:W-:Y:S04]  /*02b0*/  STG.E desc[UR4][R2.64+0x6000], R15 ;  /* 0x0060000f02007986 */ /* 0x0001e8000c101904 */
[----:B------:R3:W-:Y:S01]  /*02c0*/  STG.E desc[UR4][R4.64+0x6000], R17 ;  /* 0x0060001104007986 */ /* 0x0007e2000c101904 */
[C---:B--2---:R-:W-:Y:S02]  /*02d0*/  VIADD R11, R6.reuse, 0x1 ;  /* 0x00000001060b7836 */ /* 0x044fe40000000000 */
[C---:B-1----:R-:W-:Y:S01]  /*02e0*/  IMAD.SHL.U32 R13, R6.reuse, 0x2, RZ ;  /* 0x00000002060d7824 */ /* 0x042fe200078e00ff */
[----:B------:R1:W-:Y:S01]  /*02f0*/  STG.E desc[UR4][R2.64+0x7000], R19 ;  /* 0x0070001302007986 */ /* 0x0003e2000c101904 */
[----:B0-----:R-:W-:-:S03]  /*0300*/  IADD3 R15, PT, PT, R6, 0x401, RZ ;  /* 0x00000401060f7810 */ /* 0x001fc60007ffe0ff */
[----:B------:R0:W-:Y:S01]  /*0310*/  STG.E desc[UR4][R4.64+0x7000], R7 ;  /* 0x0070000704007986 */ /* 0x0001e2000c101904 */
[----:B------:R-:W-:Y:S01]  /*0320*/  LOP3.LUT R6, R0, 0x3400, RZ, 0xfc, !PT ;  /* 0x0000340000067812 */ /* 0x000fe200078efcff */
[----:B---3--:R-:W-:Y:S02]  /*0330*/  VIADD R17, R13, 0x800 ;  /* 0x000008000d117836 */ /* 0x008fe40000000000 */
[----:B------:R2:W-:Y:S04]  /*0340*/  STG.E desc[UR4][R2.64+0x8000], R9 ;  /* 0x0080000902007986 */ /* 0x0005e8000c101904 */
[----:B------:R3:W-:Y:S01]  /*0350*/  STG.E desc[UR4][R4.64+0x8000], R21 ;  /* 0x0080001504007986 */ /* 0x0007e2000c101904 */
[C---:B-1----:R-:W-:Y:S01]  /*0360*/  VIADD R19, R8.reuse, 0x1 ;  /* 0x0000000108137836 */ /* 0x042fe20000000000 */
[----:B0-----:R-:W-:-:S02]  /*0370*/  SHF.L.U32 R7, R8, 0x1, RZ ;  /* 0x0000000108077819 */ /* 0x001fc400000006ff */
[----:B------:R0:W-:Y:S01]  /*0380*/  STG.E desc[UR4][R2.64+0x9000], R11 ;  /* 0x0090000b02007986 */ /* 0x0001e2000c101904 */
[----:B--2---:R-:W-:-:S03]  /*0390*/  VIADD R9, R8, 0x401 ;  /* 0x0000040108097836 */ /* 0x004fc60000000000 */
[----:B------:R1:W-:Y:S01]  /*03a0*/  STG.E desc[UR4][R4.64+0x9000], R13 ;  /* 0x0090000d04007986 */ /* 0x0003e2000c101904 */
[----:B------:R-:W-:Y:S01]  /*03b0*/  LOP3.LUT R8, R0, 0x3c00, RZ, 0xfc, !PT ;  /* 0x00003c0000087812 */ /* 0x000fe200078efcff */
[----:B---3--:R-:W-:Y:S02]  /*03c0*/  VIADD R21, R7, 0x800 ;  /* 0x0000080007157836 */ /* 0x008fe40000000000 */
[----:B------:R2:W-:Y:S04]  /*03d0*/  STG.E desc[UR4][R2.64+0xa000], R15 ;  /* 0x00a0000f02007986 */ /* 0x0005e8000c101904 */
[----:B------:R3:W-:Y:S01]  /*03e0*/  STG.E desc[UR4][R4.64+0xa000], R17 ;  /* 0x00a0001104007986 */ /* 0x0007e2000c101904 */
[C---:B0-----:R-:W-:Y:S01]  /*03f0*/  IADD3 R11, PT, PT, R6.reuse, 0x1, RZ ;  /* 0x00000001060b7810 */ /* 0x041fe20007ffe0ff */
[----:B-1----:R-:W-:-:S02]  /*0400*/  IMAD.SHL.U32 R13, R6, 0x2, RZ ;  /* 0x00000002060d7824 */ /* 0x002fc400078e00ff */
[----:B------:R0:W-:Y:S01]  /*0410*/  STG.E desc[UR4][R2.64+0xb000], R19 ;  /* 0x00b0001302007986 */ /* 0x0001e2000c101904 */
[----:B--2---:R-:W-:-:S03]  /*0420*/  VIADD R15, R6, 0x401 ;  /* 0x00000401060f7836 */ /* 0x004fc60000000000 */
[----:B------:R1:W-:Y:S01]  /*0430*/  STG.E desc[UR4][R4.64+0xb000], R7 ;  /* 0x00b0000704007986 */ /* 0x0003e2000c101904 */
[----:B------:R-:W-:Y:S02]  /*0440*/  LOP3.LUT R6, R0, 0x4400, RZ, 0xfc, !PT ;  /* 0x0000440000067812 */ /* 0x000fe400078efcff */
[----:B---3--:R-:W-:Y:S01]  /*0450*/  IADD3 R17, PT, PT, R13, 0x800, RZ ;  /* 0x000008000d117810 */ /* 0x008fe20007ffe0ff */
[----:B------:R2:W-:Y:S04]  /*0460*/  STG.E desc[UR4][R2.64+0xc000], R9 ;  /* 0x00c0000902007986 */ /* 0x0005e8000c101904 */
[----:B------:R3:W-:Y:S01]  /*0470*/  STG.E desc[UR4][R4.64+0xc000], R21 ;  /* 0x00c0001504007986 */ /* 0x0007e2000c101904 */
[C---:B0-----:R-:W-:Y:S02]  /*0480*/  VIADD R19, R8.reuse, 0x1 ;  /* 0x0000000108137836 */ /* 0x041fe40000000000 */
[C---:B-1----:R-:W-:Y:S01]  /*0490*/  IMAD.SHL.U32 R7, R8.reuse, 0x2, RZ ;  /* 0x0000000208077824 */ /* 0x042fe200078e00ff */
[----:B------:R0:W-:Y:S01]  /*04a0*/  STG.E desc[UR4][R2.64+0xd000], R11 ;  /* 0x00d0000b02007986 */ /* 0x0001e2000c101904 */
[----:B--2---:R-:W-:-:S03]  /*04b0*/  IADD3 R9, PT, PT, R8, 0x401, RZ ;  /* 0x0000040108097810 */ /* 0x004fc60007ffe0ff */
[----:B------:R1:W-:Y:S01]  /*04c0*/  STG.E desc[UR4][R4.64+0xd000], R13 ;  /* 0x00d0000d04007986 */ /* 0x0003e2000c101904 */
[----:B------:R-:W-:Y:S01]  /*04d0*/  LOP3.LUT R8, R0, 0x4c00, RZ, 0xfc, !PT ;  /* 0x00004c0000087812 */ /* 0x000fe200078efcff */
[----:B---3--:R-:W-:Y:S02]  /*04e0*/  VIADD R21, R7, 0x800 ;  /* 0x0000080007157836 */ /* 0x008fe40000000000 */
[----:B------:R2:W-:Y:S04]  /*04f0*/  STG.E desc[UR4][R2.64+0xe000], R15 ;  /* 0x00e0000f02007986 */ /* 0x0005e8000c101904 */
[----:B------:R3:W-:Y:S01]  /*0500*/  STG.E desc[UR4][R4.64+0xe000], R17 ;  /* 0x00e0001104007986 */ /* 0x0007e2000c101904 */
[C---:B0-----:R-:W-:Y:S01]  /*0510*/  VIADD R11, R6.reuse, 0x1 ;  /* 0x00000001060b7836 */ /* 0x041fe20000000000 */
[----:B-1----:R-:W-:-:S02]  /*0520*/  SHF.L.U32 R13, R6, 0x1, RZ ;  /* 0x00000001060d7819 */ /* 0x002fc400000006ff */
        /* <DEDUP_REMOVED lines=138> */
[----:B------:R-:W-:Y:S02]  /*0dd0*/  LOP3.LUT R8, R0, 0xcc00, RZ, 0xfc, !PT ;  /* 0x0000cc0000087812 */ /* 0x000fe400078efcff */
[----:B---3--:R-:W-:Y:S01]  /*0de0*/  IADD3 R21, PT, PT, R7, 0x800, RZ ;  /* 0x0000080007157810 */ /* 0x008fe20007ffe0ff */
        /* <DEDUP_REMOVED lines=90> */
[----:B------:R2:W-:Y:S01]  /*1390*/  STG.E desc[UR4][R2.64+0x42000], R15 ;  /* 0x0420000f02007986 */ /* 0x0005e2000c101904 */
[----:B------:R-:W-:Y:S02]  /*13a0*/  SHF.L.U32 R23, R8, 0x1, RZ ;  /* 0x0000000108177819 */ /* 0x000fe400000006ff */
[----:B------:R-:W-:Y:S01]  /*13b0*/  LOP3.LUT R0, R0, 0x12400, RZ, 0xfc, !PT ;  /* 0x0001240000007812 */ /* 0x000fe200078efcff */
[----:B------:R3:W-:Y:S01]  /*13c0*/  STG.E desc[UR4][R4.64+0x42000], R17 ;  /* 0x0420001104007986 */ /* 0x0007e2000c101904 */
[C---:B0-----:R-:W-:Y:S02]  /*13d0*/  VIADD R11, R6.reuse, 0x1 ;  /* 0x00000001060b7836 */ /* 0x041fe40000000000 */
[----:B------:R-:W-:Y:S01]  /*13e0*/  VIADD R25, R23, 0x800 ;  /* 0x0000080017197836 */ /* 0x000fe20000000000 */
[C---:B-1----:R-:W-:Y:S01]  /*13f0*/  SHF.L.U32 R13, R6.reuse, 0x1, RZ ;  /* 0x00000001060d7819 */ /* 0x042fe200000006ff */
[----:B------:R0:W-:Y:S01]  /*1400*/  STG.E desc[UR4][R2.64+0x43000], R19 ;  /* 0x0430001302007986 */ /* 0x0001e2000c101904 */
[----:B--2---:R-:W-:-:S03]  /*1410*/  VIADD R15, R6, 0x401 ;  /* 0x00000401060f7836 */ /* 0x004fc60000000000 */
[----:B------:R1:W-:Y:S01]  /*1420*/  STG.E desc[UR4][R4.64+0x43000], R7 ;  /* 0x0430000704007986 */ /* 0x0003e2000c101904 */
[----:B---3--:R-:W-:-:S03]  /*1430*/  IADD3 R17, PT, PT, R13, 0x800, RZ ;  /* 0x000008000d117810 */ /* 0x008fc60007ffe0ff */
[----:B------:R2:W-:Y:S04]  /*1440*/  STG.E desc[UR4][R2.64+0x44000], R9 ;  /* 0x0440000902007986 */ /* 0x0005e8000c101904 */
[----:B------:R3:W-:Y:S01]  /*1450*/  STG.E desc[UR4][R4.64+0x44000], R21 ;  /* 0x0440001504007986 */ /* 0x0007e2000c101904 */
[----:B0-----:R-:W-:-:S03]  /*1460*/  VIADD R19, R8, 0x1 ;  /* 0x0000000108137836 */ /* 0x001fc60000000000 */
[----:B------:R0:W-:Y:S01]  /*1470*/  STG.E desc[UR4][R2.64+0x45000], R11 ;  /* 0x0450000b02007986 */ /* 0x0001e2000c101904 */
[----:B-1----:R-:W-:-:S03]  /*1480*/  IADD3 R7, PT, PT, R0, 0x1, RZ ;  /* 0x0000000100077810 */ /* 0x002fc60007ffe0ff */
[----:B------:R1:W-:Y:S01]  /*1490*/  STG.E desc[UR4][R4.64+0x45000], R13 ;  /* 0x0450000d04007986 */ /* 0x0003e2000c101904 */
[----:B--2---:R-:W-:Y:S01]  /*14a0*/  SHF.L.U32 R9, R0, 0x1, RZ ;  /* 0x0000000100097819 */ /* 0x004fe200000006ff */
[----:B---3--:R-:W-:Y:S02]  /*14b0*/  VIADD R21, R8, 0x401 ;  /* 0x0000040108157836 */ /* 0x008fe40000000000 */
[----:B------:R-:W-:Y:S01]  /*14c0*/  STG.E desc[UR4][R2.64+0x46000], R15 ;  /* 0x0460000f02007986 */ /* 0x000fe2000c101904 */
[----:B0-----:R-:W-:-:S03]  /*14d0*/  VIADD R11, R0, 0x401 ;  /* 0x00000401000b7836 */ /* 0x001fc60000000000 */
[----:B------:R-:W-:Y:S01]  /*14e0*/  STG.E desc[UR4][R4.64+0x46000], R17 ;  /* 0x0460001104007986 */ /* 0x000fe2000c101904 */
[----:B-1----:R-:W-:-:S03]  /*14f0*/  IADD3 R13, PT, PT, R9, 0x800, RZ ;  /* 0x00000800090d7810 */ /* 0x002fc60007ffe0ff */
[----:B------:R-:W-:Y:S04]  /*1500*/  STG.E desc[UR4][R2.64+0x47000], R19 ;  /* 0x0470001302007986 */ /* 0x000fe8000c101904 */
[----:B------:R-:W-:Y:S04]  /*1510*/  STG.E desc[UR4][R4.64+0x47000], R23 ;  /* 0x0470001704007986 */ /* 0x000fe8000c101904 */
[----:B------:R-:W-:Y:S04]  /*1520*/  STG.E desc[UR4][R2.64+0x48000], R21 ;  /* 0x0480001502007986 */ /* 0x000fe8000c101904 */
[----:B------:R-:W-:Y:S04]  /*1530*/  STG.E desc[UR4][R4.64+0x48000], R25 ;  /* 0x0480001904007986 */ /* 0x000fe8000c101904 */
[----:B------:R-:W-:Y:S04]  /*1540*/  STG.E desc[UR4][R2.64+0x49000], R7 ;  /* 0x0490000702007986 */ /* 0x000fe8000c101904 */
[----:B------:R-:W-:Y:S04]  /*1550*/  STG.E desc[UR4][R4.64+0x49000], R9 ;  /* 0x0490000904007986 */ /* 0x000fe8000c101904 */
[----:B------:R-:W-:Y:S04]  /*1560*/  STG.E desc[UR4][R2.64+0x4a000], R11 ;  /* 0x04a0000b02007986 */ /* 0x000fe8000c101904 */
[----:B------:R-:W-:Y:S01]  /*1570*/  STG.E desc[UR4][R4.64+0x4a000], R13 ;  /* 0x04a0000d04007986 */ /* 0x000fe2000c101904 */
[----:B------:R-:W-:Y:S05]  /*1580*/  EXIT ;  /* 0x000000000000794d */ /* 0x000fea0003800000 */
.L_x_0:
[----:B------:R-:W-:-:S00]  /*1590*/  BRA `(.L_x_0) ;  /* 0xfffffffc00fc7947 */ /* 0x000fc0000383ffff */
[----:B------:R-:W-:-:S00]  /*15a0*/  NOP ;  /* 0x0000000000007918 */ /* 0x000fc00000000000 */
        /* <DEDUP_REMOVED lines=13> */
.L_x_20:


//--------------------- .text._Z8printArrPi       --------------------------
	.section	.text._Z8printArrPi,"ax",@progbits
	.align	128
        .global         _Z8printArrPi
        .type           _Z8printArrPi,@function
        .size           _Z8printArrPi,(.L_x_21 - _Z8printArrPi)
        .other          _Z8printArrPi,@"STO_CUDA_ENTRY STV_DEFAULT"
_Z8printArrPi:
.text._Z8printArrPi:
[----:B------:R-:W0:Y:S01]  /*0000*/  LDC R1, c[0x0][0x37c] ;  /* 0x0000df00ff017b82 */ /* 0x000e220000000800 */
[----:B------:R-:W1:Y:S01]  /*0010*/  LDCU.64 UR4, c[0x0][0x380] ;  /* 0x00007000ff0477ac */ /* 0x000e620008000a00 */
[----:B0-----:R-:W-:Y:S02]  /*0020*/  VIADD R1, R1, 0xfffffff8 ;  /* 0xfffffff801017836 */ /* 0x001fe40000000000 */
[----:B------:R-:W-:Y:S01]  /*0030*/  IMAD.MOV.U32 R19, RZ, RZ, RZ ;  /* 0x000000ffff137224 */ /* 0x000fe200078e00ff */
[----:B------:R-:W0:Y:S01]  /*0040*/  LDCU UR6, c[0x0][0x2f8] ;  /* 0x00005f00ff0677ac */ /* 0x000e220008000800 */
[----:B------:R-:W2:Y:S01]  /*0050*/  LDCU UR7, c[0x0][0x2fc] ;  /* 0x00005f80ff0777ac */ /* 0x000ea20008000800 */
[----:B------:R-:W3:Y:S01]  /*0060*/  LDCU.64 UR36, c[0x0][0x358] ;  /* 0x00006b00ff2477ac */ /* 0x000ee20008000a00 */
[----:B-1----:R-:W-:-:S04]  /*0070*/  UIADD3 UR4, UP0, UPT, UR4, 0x20, URZ ;  /* 0x0000002004047890 */ /* 0x002fc8000ff1e0ff */
[----:B------:R-:W-:Y:S01]  /*0080*/  UIADD3.X UR5, UPT, UPT, URZ, UR5, URZ, UP0, !UPT ;  /* 0x00000005ff057290 */ /* 0x000fe200087fe4ff */
[----:B0-----:R-:W-:Y:S01]  /*0090*/  IADD3 R22, P0, PT, R1, UR6, RZ ;  /* 0x0000000601167c10 */ /* 0x001fe2000ff1e0ff */
[----:B------:R-:W-:-:S03]  /*00a0*/  IMAD.U32 R16, RZ, RZ, UR4 ;  /* 0x00000004ff107e24 */ /* 0x000fc6000f8e00ff */
[----:B--2---:R-:W-:Y:S01]  /*00b0*/  IADD3.X R18, PT, PT, RZ, UR7, RZ, P0, !PT ;  /* 0x00000007ff127c10 */ /* 0x004fe200087fe4ff */
[----:B---3--:R-:W-:-:S08]  /*00c0*/  IMAD.U32 R17, RZ, RZ, UR5 ;  /* 0x00000005ff117e24 */ /* 0x008fd0000f8e00ff */
.L_x_17:
[----:B------:R-:W2:Y:S01]  /*00d0*/  LDG.E R0, desc[UR36][R16.64+-0x20] ;  /* 0xffffe02410007981 */ /* 0x000ea2000c1e1900 */
[----:B------:R-:W-:Y:S01]  /*00e0*/  MOV R2, 0x8 ;  /* 0x0000000800027802 */ /* 0x000fe20000000f00 */
[----:B------:R-:W0:Y:S01]  /*00f0*/  LDCU.64 UR4, c[0x4][URZ] ;  /* 0x01000000ff0477ac */ /* 0x000e220008000a00 */
[----:B------:R-:W-:Y:S01]  /*0100*/  IADD3 R19, PT, PT, R19, 0x10, RZ ;  /* 0x0000001013137810 */ /* 0x000fe20007ffe0ff */
[----:B------:R-:W-:Y:S01]  /*0110*/  IMAD.MOV.U32 R7, RZ, RZ, R18 ;  /* 0x000000ffff077224 */ /* 0x000fe200078e0012 */
[----:B------:R1:W3:Y:S01]  /*0120*/  LDC.64 R8, c[0x4][R2] ;  /* 0x0100000002087b82 */ /* 0x0002e20000000a00 */
[----:B------:R-:W-:Y:S02]  /*0130*/  MOV R6, R22 ;  /* 0x0000001600067202 */ /* 0x000fe40000000f00 */
[----:B------:R-:W-:-:S04]  /*0140*/  ISETP.NE.AND P0, PT, R19, 0x12c00, PT ;  /* 0x00012c001300780c */ /* 0x000fc80003f05270 */
[----:B------:R-:W-:Y:S01]  /*0150*/  P2R R23, PR, RZ, 0x1 ;  /* 0x00000001ff177803 */ /* 0x000fe20000000000 */
[----:B0-----:R-:W-:Y:S02]  /*0160*/  IMAD.U32 R4, RZ, RZ, UR4 ;  /* 0x00000004ff047e24 */ /* 0x001fe4000f8e00ff */
[----:B------:R-:W-:Y:S01]  /*0170*/  IMAD.U32 R5, RZ, RZ, UR5 ;  /* 0x00000005ff057e24 */ /* 0x000fe2000f8e00ff */
[----:B--23--:R1:W-:Y:S06]  /*0180*/  STL [R1], R0 ;  /* 0x0000000001007387 */ /* 0x00c3ec0000100800 */
[----:B------:R-:W-:-:S07]  /*0190*/  LEPC R20, `(.L_x_1) ;  /* 0x000000001014794e */ /* 0x000fce0000000000 */
[----:B-1----:R-:W-:Y:S05]  /*01a0*/  CALL.ABS.NOINC R8 ;  /* 0x0000000008007343 */ /* 0x002fea0003c00000 */
.L_x_1:
[----:B------:R-:W2:Y:S01]  /*01b0*/  LDG.E R0, desc[UR36][R16.64+-0x1c] ;  /* 0xffffe42410007981 */ /* 0x000ea2000c1e1900 */
[----:B------:R0:W1:Y:S01]  /*01c0*/  LDC.64 R8, c[0x4][R2] ;  /* 0x0100000002087b82 */ /* 0x0000620000000a00 */
[----:B------:R-:W3:Y:S01]  /*01d0*/  LDCU.64 UR4, c[0x4][URZ] ;  /* 0x01000000ff0477ac */ /* 0x000ee20008000a00 */
[----:B------:R-:W-:Y:S02]  /*01e0*/  IMAD.MOV.U32 R6, RZ, RZ, R22 ;  /* 0x000000ffff067224 */ /* 0x000fe400078e0016 */
[----:B------:R-:W-:Y:S02]  /*01f0*/  IMAD.MOV.U32 R7, RZ, RZ, R18 ;  /* 0x000000ffff077224 */ /* 0x000fe400078e0012 */
[----:B---3--:R-:W-:Y:S01]  /*0200*/  IMAD.U32 R4, RZ, RZ, UR4 ;  /* 0x00000004ff047e24 */ /* 0x008fe2000f8e00ff */
[----:B------:R-:W-:Y:S01]  /*0210*/  MOV R5, UR5 ;  /* 0x0000000500057c02 */ /* 0x000fe20008000f00 */
[----:B-12---:R0:W-:Y:S06]  /*0220*/  STL [R1], R0 ;  /* 0x0000000001007387 */ /* 0x0061ec0000100800 */
[----:B------:R-:W-:-:S07]  /*0230*/  LEPC R20, `(.L_x_2) ;  /* 0x000000001014794e */ /* 0x000fce0000000000 */
[----:B0-----:R-:W-:Y:S05]  /*0240*/  CALL.ABS.NOINC R8 ;  /* 0x0000000008007343 */ /* 0x001fea0003c00000 */
.L_x_2:
[----:B------:R-:W2:Y:S01]  /*0250*/  LDG.E R0, desc[UR36][R16.64+-0x18] ;  /* 0xffffe82410007981 */ /* 0x000ea2000c1e1900 */
[----:B------:R0:W1:Y:S01]  /*0260*/  LDC.64 R8, c[0x4][R2] ;  /* 0x0100000002087b82 */ /* 0x0000620000000a00 */
[----:B------:R-:W3:Y:S01]  /*0270*/  LDCU.64 UR4, c[0x4][URZ] ;  /* 0x01000000ff0477ac */ /* 0x000ee20008000a00 */
[----:B------:R-:W-:Y:S01]  /*0280*/  IMAD.MOV.U32 R6, RZ, RZ, R22 ;  /* 0x000000ffff067224 */ /* 0x000fe200078e0016 */
[----:B------:R-:W-:Y:S02]  /*0290*/  MOV R7, R18 ;  /* 0x0000001200077202 */ /* 0x000fe40000000f00 */
[----:B---3--:R-:W-:Y:S01]  /*02a0*/  MOV R4, UR4 ;  /* 0x0000000400047c02 */ /* 0x008fe20008000f00 */
[----:B------:R-:W-:Y:S01]  /*02b0*/  IMAD.U32 R5, RZ, RZ, UR5 ;  /* 0x00000005ff057e24 */ /* 0x000fe2000f8e00ff */
[----:B-12---:R0:W-:Y:S06]  /*02c0*/  STL [R1], R0 ;  /* 0x0000000001007387 */ /* 0x0061ec0000100800 */
[----:B------:R-:W-:-:S07]  /*02d0*/  LEPC R20, `(.L_x_3) ;  /* 0x000000001014794e */ /* 0x000fce0000000000 */
[----:B0-----:R-:W-:Y:S05]  /*02e0*/  CALL.ABS.NOINC R8 ;  /* 0x0000000008007343 */ /* 0x001fea0003c00000 */
.L_x_3:
[----:B------:R-:W2:Y:S01]  /*02f0*/  LDG.E R0, desc[UR36][R16.64+-0x14] ;  /* 0xffffec2410007981 */ /* 0x000ea2000c1e1900 */
[----:B------:R0:W1:Y:S01]  /*0300*/  LDC.64 R8, c[0x4][R2] ;  /* 0x0100000002087b82 */ /* 0x0000620000000a00 */
[----:B------:R-:W3:Y:S01]  /*0310*/  LDCU.64 UR4, c[0x4][URZ] ;  /* 0x01000000ff0477ac */ /* 0x000ee20008000a00 */
[----:B------:R-:W-:Y:S01]  /*0320*/  MOV R6, R22 ;  /* 0x0000001600067202 */ /* 0x000fe20000000f00 */
[----:B------:R-:W-:Y:S02]  /*0330*/  IMAD.MOV.U32 R7, RZ, RZ, R18 ;  /* 0x000000ffff077224 */ /* 0x000fe400078e0012 */
[----:B---3--:R-:W-:Y:S02]  /*0340*/  IMAD.U32 R4, RZ, RZ, UR4 ;  /* 0x00000004ff047e24 */ /* 0x008fe4000f8e00ff */
[----:B------:R-:W-:Y:S01]  /*0350*/  IMAD.U32 R5, RZ, RZ, UR5 ;  /* 0x00000005ff057e24 */ /* 0x000fe2000f8e00ff */
[----:B-12---:R0:W-:Y:S06]  /*0360*/  STL [R1], R0 ;  /* 0x0000000001007387 */ /* 0x0061ec0000100800 */
[----:B------:R-:W-:-:S07]  /*0370*/  LEPC R20, `(.L_x_4) ;  /* 0x000000001014794e */ /* 0x000fce0000000000 */
[----:B0-----:R-:W-:Y:S05]  /*0380*/  CALL.ABS.NOINC R8 ;  /* 0x0000000008007343 */ /* 0x001fea0003c00000 */
.L_x_4:
        /* <DEDUP_REMOVED lines=10> */
.L_x_5:
        /* <DEDUP_REMOVED lines=10> */
.L_x_6:
        /* <DEDUP_REMOVED lines=10> */
.L_x_7:
        /* <DEDUP_REMOVED lines=10> */
.L_x_8:
        /* <DEDUP_REMOVED lines=10> */
.L_x_9:
        /* <DEDUP_REMOVED lines=10> */
.L_x_10:
        /* <DEDUP_REMOVED lines=10> */
.L_x_11:
        /* <DEDUP_REMOVED lines=10> */
.L_x_12:
        /* <DEDUP_REMOVED lines=10> */
.L_x_13:
[----:B------:R-:W2:Y:S01]  /*0930*/  LDG.E R0, desc[UR36][R16.64+0x14] ;  /* 0x0000142410007981 */ /* 0x000ea2000c1e1900 */
[----:B------:R0:W1:Y:S01]  /*0940*/  LDC.64 R8, c[0x4][R2] ;  /* 0x0100000002087b82 */ /* 0x0000620000000a00 */
[----:B------:R-:W3:Y:S01]  /*0950*/  LDCU.64 UR4, c[0x4][URZ] ;  /* 0x01000000ff0477ac */ /* 0x000ee20008000a00 */
[----:B------:R-:W-:Y:S01]  /*0960*/  MOV R6, R22 ;  /* 0x0000001600067202 */ /* 0x000fe20000000f00 */
[----:B------:R-:W-:Y:S01]  /*0970*/  IMAD.MOV.U32 R7, RZ, RZ, R18 ;  /* 0x000000ffff077224 */ /* 0x000fe200078e0012 */
[----:B---3--:R-:W-:Y:S01]  /*0980*/  MOV R4, UR4 ;  /* 0x0000000400047c02 */ /* 0x008fe20008000f00 */
[----:B------:R-:W-:Y:S01]  /*0990*/  IMAD.U32 R5, RZ, RZ, UR5 ;  /* 0x00000005ff057e24 */ /* 0x000fe2000f8e00ff */
[----:B-12---:R0:W-:Y:S06]  /*09a0*/  STL [R1], R0 ;  /* 0x0000000001007387 */ /* 0x0061ec0000100800 */
[----:B------:R-:W-:-:S07]  /*09b0*/  LEPC R20, `(.L_x_14) ;  /* 0x000000001014794e */ /* 0x000fce0000000000 */
[----:B0-----:R-:W-:Y:S05]  /*09c0*/  CALL.ABS.NOINC R8 ;  /* 0x0000000008007343 */ /* 0x001fea0003c00000 */
.L_x_14:
        /* <DEDUP_REMOVED lines=10> */
.L_x_15:
[----:B------:R-:W2:Y:S01]  /*0a70*/  LDG.E R0, desc[UR36][R16.64+0x1c] ;  /* 0x00001c2410007981 */ /* 0x000ea2000c1e1900 */
[----:B------:R-:W0:Y:S01]  /*0a80*/  LDC.64 R2, c[0x4][R2] ;  /* 0x0100000002027b82 */ /* 0x000e220000000a00 */
[----:B------:R-:W1:Y:S01]  /*0a90*/  LDCU.64 UR4, c[0x4][URZ] ;  /* 0x01000000ff0477ac */ /* 0x000e620008000a00 */
[----:B------:R-:W-:Y:S01]  /*0aa0*/  MOV R6, R22 ;  /* 0x0000001600067202 */ /* 0x000fe20000000f00 */
[----:B------:R-:W-:Y:S01]  /*0ab0*/  IMAD.MOV.U32 R7, RZ, RZ, R18 ;  /* 0x000000ffff077224 */ /* 0x000fe200078e0012 */
[----:B-1----:R-:W-:Y:S01]  /*0ac0*/  MOV R4, UR4 ;  /* 0x0000000400047c02 */ /* 0x002fe20008000f00 */
[----:B------:R-:W-:Y:S01]  /*0ad0*/  IMAD.U32 R5, RZ, RZ, UR5 ;  /* 0x00000005ff057e24 */ /* 0x000fe2000f8e00ff */
[----:B0-2---:R1:W-:Y:S06]  /*0ae0*/  STL [R1], R0 ;  /* 0x0000000001007387 */ /* 0x0053ec0000100800 */
[----:B------:R-:W-:-:S07]  /*0af0*/  LEPC R20, `(.L_x_16) ;  /* 0x000000001014794e */ /* 0x000fce0000000000 */
[----:B-1----:R-:W-:Y:S05]  /*0b00*/  CALL.ABS.NOINC R2 ;  /* 0x0000000002007343 */ /* 0x002fea0003c00000 */
.L_x_16:
[----:B------:R-:W-:Y:S02]  /*0b10*/  ISETP.NE.AND P6, PT, R23, RZ, PT ;  /* 0x000000ff1700720c */ /* 0x000fe40003fc5270 */
[----:B------:R-:W-:-:S04]  /*0b20*/  IADD3 R16, P0, PT, R16, 0x40, RZ ;  /* 0x0000004010107810 */ /* 0x000fc80007f1e0ff */
[----:B------:R-:W-:-:S07]  /*0b30*/  IADD3.X R17, PT, PT, RZ, R17, RZ, P0, !PT ;  /* 0x00000011ff117210 */ /* 0x000fce00007fe4ff */
[----:B------:R-:W-:Y:S05]  /*0b40*/  @P6 BRA `(.L_x_17) ;  /* 0xfffffff400606947 */ /* 0x000fea000383ffff */
[----:B------:R-:W-:Y:S05]  /*0b50*/  EXIT ;  /* 0x000000000000794d */ /* 0x000fea0003800000 */
.L_x_18:
        /* <DEDUP_REMOVED lines=10> */
.L_x_21:


//--------------------- .text._Z9addKernelPiS_S_  --------------------------
	.section	.text._Z9addKernelPiS_S_,"ax",@progbits
	.align	128
        .global         _Z9addKernelPiS_S_
        .type           _Z9addKernelPiS_S_,@function
        .size           _Z9addKernelPiS_S_,(.L_x_22 - _Z9addKernelPiS_S_)
        .other          _Z9addKernelPiS_S_,@"STO_CUDA_ENTRY STV_DEFAULT"
_Z9addKernelPiS_S_:
.text._Z9addKernelPiS_S_:
[----:B------:R-:W-:Y:S01]  /*0000*/  LDC R1, c[0x0][0x37c] ;  /* 0x0000df00ff017b82 */ /* 0x000fe20000000800 */
[----:B------:R-:W0:Y:S01]  /*0010*/  S2R R6, SR_TID.X ;  /* 0x0000000000067919 */ /* 0x000e220000002100 */
[----:B------:R-:W1:Y:S01]  /*0020*/  LDCU.64 UR6, c[0x0][0x390] ;  /* 0x00007200ff0677ac */ /* 0x000e620008000a00 */
[----:B------:R-:W2:Y:S01]  /*0030*/  LDCU.128 UR8, c[0x0][0x380] ;  /* 0x00007000ff0877ac */ /* 0x000ea20008000c00 */
[----:B------:R-:W3:Y:S01]  /*0040*/  LDCU.64 UR4, c[0x0][0x358] ;  /* 0x00006b00ff0477ac */ /* 0x000ee20008000a00 */
[----:B0-----:R-:W-:-:S03]  /*0050*/  IMAD.WIDE.U32 R6, R6, 0x4, RZ ;  /* 0x0000000406067825 */ /* 0x001fc600078e00ff */
[C---:B-1----:R-:W-:Y:S02]  /*0060*/  IADD3 R10, P1, PT, R6.reuse, UR6, RZ ;  /* 0x00000006060a7c10 */ /* 0x042fe4000ff3e0ff */
[----:B--2---:R-:W-:Y:S02]  /*0070*/  IADD3 R8, P0, PT, R6, UR10, RZ ;  /* 0x0000000a06087c10 */ /* 0x004fe4000ff1e0ff */
[C---:B------:R-:W-:Y:S02]  /*0080*/  IADD3.X R11, PT, PT, R7.reuse, UR7, RZ, P1, !PT ;  /* 0x00000007070b7c10 */ /* 0x040fe40008ffe4ff */
[----:B------:R-:W-:-:S04]  /*0090*/  IADD3.X R9, PT, PT, R7, UR11, RZ, P0, !PT ;  /* 0x0000000b07097c10 */ /* 0x000fc800087fe4ff */
[----:B---3--:R-:W2:Y:S04]  /*00a0*/  LDG.E R11, desc[UR4][R10.64] ;  /* 0x000000040a0b7981 */ /* 0x008ea8000c1e1900 */
[----:B------:R-:W2:Y:S01]  /*00b0*/  LDG.E R8, desc[UR4][R8.64] ;  /* 0x0000000408087981 */ /* 0x000ea2000c1e1900 */
[C---:B------:R-:W-:Y:S02]  /*00c0*/  LOP3.LUT R14, R6.reuse, 0x2000, RZ, 0xfc, !PT ;  /* 0x00002000060e7812 */ /* 0x040fe400078efcff */
[----:B------:R-:W-:Y:S02]  /*00d0*/  IADD3 R12, P0, PT, R6, UR8, RZ ;  /* 0x00000008060c7c10 */ /* 0x000fe4000ff1e0ff */
[C---:B------:R-:W-:Y:S02]  /*00e0*/  IADD3 R4, P1, PT, R14.reuse, UR10, RZ ;  /* 0x0000000a0e047c10 */ /* 0x040fe4000ff3e0ff */
[----:B------:R-:W-:-:S02]  /*00f0*/  IADD3 R2, P2, PT, R14, UR6, RZ ;  /* 0x000000060e027c10 */ /* 0x000fc4000ff5e0ff */
[C---:B------:R-:W-:Y:S02]  /*0100*/  IADD3.X R13, PT, PT, R7.reuse, UR9, RZ, P0, !PT ;  /* 0x00000009070d7c10 */ /* 0x040fe400087fe4ff */
[C---:B------:R-:W-:Y:S02]  /*0110*/  IADD3.X R5, PT, PT, R7.reuse, UR11, RZ, P1, !PT ;  /* 0x0000000b07057c10 */ /* 0x040fe40008ffe4ff */
[----:B------:R-:W-:Y:S01]  /*0120*/  IADD3.X R3, PT, PT, R7, UR7, RZ, P2, !PT ;  /* 0x0000000707037c10 */ /* 0x000fe200097fe4ff */
[----:B--2---:R-:W-:-:S05]  /*0130*/  IMAD.IADD R15, R8, 0x1, R11 ;  /* 0x00000001080f7824 */ /* 0x004fca00078e020b */
[----:B------:R0:W-:Y:S04]  /*0140*/  STG.E desc[UR4][R12.64], R15 ;  /* 0x0000000f0c007986 */ /* 0x0001e8000c101904 */
[----:B------:R-:W2:Y:S04]  /*0150*/  LDG.E R0, desc[UR4][R4.64+-0x1000] ;  /* 0xfff0000404007981 */ /* 0x000ea8000c1e1900 */
[----:B------:R-:W2:Y:S01]  /*0160*/  LDG.E R9, desc[UR4][R2.64+-0x1000] ;  /* 0xfff0000402097981 */ /* 0x000ea2000c1e1900 */
[----:B------:R-:W-:-:S04]  /*0170*/  IADD3 R6, P0, PT, R14, UR8, RZ ;  /* 0x000000080e067c10 */ /* 0x000fc8000ff1e0ff */
[----:B------:R-:W-:Y:S01]  /*0180*/  IADD3.X R7, PT, PT, R7, UR9, RZ, P0, !PT ;  /* 0x0000000907077c10 */ /* 0x000fe200087fe4ff */
[----:B--2---:R-:W-:-:S05]  /*0190*/  IMAD.IADD R9, R0, 0x1, R9 ;  /* 0x0000000100097824 */ /* 0x004fca00078e0209 */
[----:B------:R1:W-:Y:S04]  /*01a0*/  STG.E desc[UR4][R6.64+-0x1000], R9 ;  /* 0xfff0000906007986 */ /* 0x0003e8000c101904 */
[----:B------:R-:W2:Y:S04]  /*01b0*/  LDG.E R0, desc[UR4][R4.64] ;  /* 0x0000000404007981 */ /* 0x000ea8000c1e1900 */
[----:B------:R-:W2:Y:S02]  /*01c0*/  LDG.E R11, desc[UR4][R2.64] ;  /* 0x00000004020b7981 */ /* 0x000ea4000c1e1900 */
[----:B--2---:R-:W-:-:S05]  /*01d0*/  IADD3 R11, PT, PT, R0, R11, RZ ;  /* 0x0000000b000b7210 */ /* 0x004fca0007ffe0ff */
[----:B------:R2:W-:Y:S04]  /*01e0*/  STG.E desc[UR4][R6.64], R11 ;  /* 0x0000000b06007986 */ /* 0x0005e8000c101904 */
[----:B------:R-:W3:Y:S04]  /*01f0*/  LDG.E R0, desc[UR4][R4.64+0x1000] ;  /* 0x0010000404007981 */ /* 0x000ee8000c1e1900 */
[----:B0-----:R-:W3:Y:S02]  /*0200*/  LDG.E R13, desc[UR4][R2.64+0x1000] ;  /* 0x00100004020d7981 */ /* 0x001ee4000c1e1900 */
[----:B---3--:R-:W-:-:S05]  /*0210*/  IMAD.IADD R13, R0, 0x1, R13 ;  /* 0x00000001000d7824 */ /* 0x008fca00078e020d */
[----:B------:R0:W-:Y:S04]  /*0220*/  STG.E desc[UR4][R6.64+0x1000], R13 ;  /* 0x0010000d06007986 */ /* 0x0001e8000c101904 */
[----:B------:R-:W3:Y:S04]  /*0230*/  LDG.E R0, desc[UR4][R4.64+0x2000] ;  /* 0x0020000404007981 */ /* 0x000ee8000c1e1900 */
[----:B------:R-:W3:Y:S02]  /*0240*/  LDG.E R15, desc[UR4][R2.64+0x2000] ;  /* 0x00200004020f7981 */ /* 0x000ee4000c1e1900 */
[----:B---3--:R-:W-:-:S05]  /*0250*/  IMAD.IADD R15, R0, 0x1, R15 ;  /* 0x00000001000f7824 */ /* 0x008fca00078e020f */
[----:B------:R3:W-:Y:S04]  /*0260*/  STG.E desc[UR4][R6.64+0x2000], R15 ;  /* 0x0020000f06007986 */ /* 0x0007e8000c101904 */
[----:B------:R-:W4:Y:S04]  /*0270*/  LDG.E R0, desc[UR4][R4.64+0x3000] ;  /* 0x0030000404007981 */ /* 0x000f28000c1e1900 */
[----:B-1----:R-:W4:Y:S02]  /*0280*/  LDG.E R9, desc[UR4][R2.64+0x3000] ;  /* 0x0030000402097981 */ /* 0x002f24000c1e1900 */
[----:B----4-:R-:W-:-:S05]  /*0290*/  IADD3 R9, PT, PT, R0, R9, RZ ;  /* 0x0000000900097210 */ /* 0x010fca0007ffe0ff */
[----:B------:R1:W-:Y:S04]  /*02a0*/  STG.E desc[UR4][R6.64+0x3000], R9 ;  /* 0x0030000906007986 */ /* 0x0003e8000c101904 */
[----:B------:R-:W4:Y:S04]  /*02b0*/  LDG.E R0, desc[UR4][R4.64+0x4000] ;  /* 0x0040000404007981 */ /* 0x000f28000c1e1900 */
[----:B--2---:R-:W4:Y:S02]  /*02c0*/  LDG.E R11, desc[UR4][R2.64+0x4000] ;  /* 0x00400004020b7981 */ /* 0x004f24000c1e1900 */
[----:B----4-:R-:W-:-:S05]  /*02d0*/  IMAD.IADD R11, R0, 0x1, R11 ;  /* 0x00000001000b7824 */ /* 0x010fca00078e020b */
[----:B------:R2:W-:Y:S04]  /*02e0*/  STG.E desc[UR4][R6.64+0x4000], R11 ;  /* 0x0040000b06007986 */ /* 0x0005e8000c101904 */
[----:B------:R-:W4:Y:S04]  /*02f0*/  LDG.E R0, desc[UR4][R4.64+0x5000] ;  /* 0x0050000404007981 */ /* 0x000f28000c1e1900 */
[----:B0-----:R-:W4:Y:S02]  /*0300*/  LDG.E R13, desc[UR4][R2.64+0x5000] ;  /* 0x00500004020d7981 */ /* 0x001f24000c1e1900 */
[----:B----4-:R-:W-:-:S05]  /*0310*/  IMAD.IADD R13, R0, 0x1, R13 ;  /* 0x00000001000d7824 */ /* 0x010fca00078e020d */
[----:B------:R0:W-:Y:S04]  /*0320*/  STG.E desc[UR4][R6.64+0x5000], R13 ;  /* 0x0050000d06007986 */ /* 0x0001e8000c101904 */
[----:B------:R-:W4:Y:S04]  /*0330*/  LDG.E R0, desc[UR4][R4.64+0x6000] ;  /* 0x0060000404007981 */ /* 0x000f28000c1e1900 */
[----:B---3--:R-:W4:Y:S02]  /*0340*/  LDG.E R15, desc[UR4][R2.64+0x6000] ;  /* 0x00600004020f7981 */ /* 0x008f24000c1e1900 */
[----:B----4-:R-:W-:-:S05]  /*0350*/  IADD3 R15, PT, PT, R0, R15, RZ ;  /* 0x0000000f000f7210 */ /* 0x010fca0007ffe0ff */
[----:B------:R3:W-:Y:S04]  /*0360*/  STG.E desc[UR4][R6.64+0x6000], R15 ;  /* 0x0060000f06007986 */ /* 0x0007e8000c101904 */
[----:B------:R-:W4:Y:S04]  /*0370*/  LDG.E R0, desc[UR4][R4.64+0x7000] ;  /* 0x0070000404007981 */ /* 0x000f28000c1e1900 */
[----:B-1----:R-:W4:Y:S02]  /*0380*/  LDG.E R9, desc[UR4][R2.64+0x7000] ;  /* 0x0070000402097981 */ /* 0x002f24000c1e1900 */
[----:B----4-:R-:W-:-:S05]  /*0390*/  IMAD.IADD R9, R0, 0x1, R9 ;  /* 0x0000000100097824 */ /* 0x010fca00078e0209 */
[----:B------:R1:W-:Y:S04]  /*03a0*/  STG.E desc[UR4][R6.64+0x7000], R9 ;  /* 0x0070000906007986 */ /* 0x0003e8000c101904 */
[----:B------:R-:W4:Y:S04]  /*03b0*/  LDG.E R0, desc[UR4][R4.64+0x8000] ;  /* 0x0080000404007981 */ /* 0x000f28000c1e1900 */
[----:B--2---:R-:W4:Y:S02]  /*03c0*/  LDG.E R11, desc[UR4][R2.64+0x8000] ;  /* 0x00800004020b7981 */ /* 0x004f24000c1e1900 */
[----:B----4-:R-:W-:-:S05]  /*03d0*/  IMAD.IADD R11, R0, 0x1, R11 ;  /* 0x00000001000b7824 */ /* 0x010fca00078e020b */
[----:B------:R2:W-:Y:S04]  /*03e0*/  STG.E desc[UR4][R6.64+0x8000], R11 ;  /* 0x0080000b06007986 */ /* 0x0005e8000c101904 */
[----:B------:R-:W4:Y:S04]  /*03f0*/  LDG.E R0, desc[UR4][R4.64+0x9000] ;  /* 0x0090000404007981 */ /* 0x000f28000c1e1900 */
[----:B0-----:R-:W4:Y:S02]  /*0400*/  LDG.E R13, desc[UR4][R2.64+0x9000] ;  /* 0x00900004020d7981 */ /* 0x001f24000c1e1900 */
[----:B----4-:R-:W-:-:S05]  /*0410*/  IADD3 R13, PT, PT, R0, R13, RZ ;  /* 0x0000000d000d7210 */ /* 0x010fca0007ffe0ff */
[----:B------:R0:W-:Y:S04]  /*0420*/  STG.E desc[UR4][R6.64+0x9000], R13 ;  /* 0x0090000d06007986 */ /* 0x0001e8000c101904 */
[----:B------:R-:W4:Y:S04]  /*0430*/  LDG.E R0, desc[UR4][R4.64+0xa000] ;  /* 0x00a0000404007981 */ /* 0x000f28000c1e1900 */
[----:B---3--:R-:W4:Y:S02]  /*0440*/  LDG.E R15, desc[UR4][R2.64+0xa000] ;  /* 0x00a00004020f7981 */ /* 0x008f24000c1e1900 */
[----:B----4-:R-:W-:-:S05]  /*0450*/  IMAD.IADD R15, R0, 0x1, R15 ;  /* 0x00000001000f7824 */ /* 0x010fca00078e020f */
[----:B------:R3:W-:Y:S04]  /*0460*/  STG.E desc[UR4][R6.64+0xa000], R15 ;  /* 0x00a0000f06007986 */ /* 0x0007e8000c101904 */
[----:B------:R-:W4:Y:S04]  /*0470*/  LDG.E R0, desc[UR4][R4.64+0xb000] ;  /* 0x00b0000404007981 */ /* 0x000f28000c1e1900 */
[----:B-1----:R-:W4:Y:S02]  /*0480*/  LDG.E R9, desc[UR4][R2.64+0xb000] ;  /* 0x00b0000402097981 */ /* 0x002f24000c1e1900 */
[----:B----4-:R-:W-:-:S05]  /*0490*/  IMAD.IADD R9, R0, 0x1, R9 ;  /* 0x0000000100097824 */ /* 0x010fca00078e0209 */
[----:B------:R1:W-:Y:S04]  /*04a0*/  STG.E desc[UR4][R6.64+0xb000], R9 ;  /* 0x00b0000906007986 */ /* 0x0003e8000c101904 */
[----:B------:R-:W4:Y:S04]  /*04b0*/  LDG.E R0, desc[UR4][R4.64+0xc000] ;  /* 0x00c0000404007981 */ /* 0x000f28000c1e1900 */
[----:B--2---:R-:W4:Y:S02]  /*04c0*/  LDG.E R11, desc[UR4][R2.64+0xc000] ;  /* 0x00c00004020b7981 */ /* 0x004f24000c1e1900 */
[----:B----4-:R-:W-:-:S05]  /*04d0*/  IADD3 R11, PT, PT, R0, R11, RZ ;  /* 0x0000000b000b7210 */ /* 0x010fca0007ffe0ff */
[----:B------:R2:W-:Y:S04]  /*04e0*/  STG.E desc[UR4][R6.64+0xc000], R11 ;  /* 0x00c0000b06007986 */ /* 0x0005e8000c101904 */
[----:B------:R-:W4:Y:S04]  /*04f0*/  LDG.E R0, desc[UR4][R4.64+0xd000] ;  /* 0x00d0000404007981 */ /* 0x000f28000c1e1900 */
[----:B0-----:R-:W4:Y:S02]  /*0500*/  LDG.E R13, desc[UR4][R2.64+0xd000] ;  /* 0x00d00004020d7981 */ /* 0x001f24000c1e1900 */
[----:B----4-:R-:W-:-:S05]  /*0510*/  IMAD.IADD R13, R0, 0x1, R13 ;  /* 0x00000001000d7824 */ /* 0x010fca00078e020d */
[----:B------:R0:W-:Y:S04]  /*0520*/  STG.E desc[UR4][R6.64+0xd000], R13 ;  /* 0x00d0000d06007986 */ /* 0x0001e8000c101904 */
[----:B------:R-:W4:Y:S04]  /*0530*/  LDG.E R0, desc[UR4][R4.64+0xe000] ;  /* 0x00e0000404007981 */ /* 0x000f28000c1e1900 */
[----:B---3--:R-:W4:Y:S02]  /*0540*/  LDG.E R15, desc[UR4][R2.64+0xe000] ;  /* 0x00e00004020f7981 */ /* 0x008f24000c1e1900 */
[----:B----4-:R-:W-:-:S05]  /*0550*/  IMAD.IADD R15, R0, 0x1, R15 ;  /* 0x00000001000f7824 */ /* 0x010fca00078e020f */
        /* <DEDUP_REMOVED lines=220> */
[----:B------:R-:W-:Y:S04]  /*1320*/  STG.E desc[UR4][R6.64+0x45000], R13 ;  /* 0x0450000d06007986 */ /* 0x000fe8000c101904 */
[----:B------:R-:W4:Y:S04]  /*1330*/  LDG.E R0, desc[UR4][R4.64+0x46000] ;  /* 0x0460000404007981 */ /* 0x000f28000c1e1900 */
[----:B---3--:R-:W4:Y:S02]  /*1340*/  LDG.E R15, desc[UR4][R2.64+0x46000] ;  /* 0x04600004020f7981 */ /* 0x008f24000c1e1900 */
[----:B----4-:R-:W-:-:S05]  /*1350*/  IADD3 R15, PT, PT, R0, R15, RZ ;  /* 0x0000000f000f7210 */ /* 0x010fca0007ffe0ff */
[----:B------:R-:W-:Y:S04]  /*1360*/  STG.E desc[UR4][R6.64+0x46000], R15 ;  /* 0x0460000f06007986 */ /* 0x000fe8000c101904 */
[----:B------:R-:W3:Y:S04]  /*1370*/  LDG.E R0, desc[UR4][R4.64+0x47000] ;  /* 0x0470000404007981 */ /* 0x000ee8000c1e1900 */
[----:B-1----:R-:W3:Y:S02]  /*1380*/  LDG.E R9, desc[UR4][R2.64+0x47000] ;  /* 0x0470000402097981 */ /* 0x002ee4000c1e1900 */
[----:B---3--:R-:W-:-:S05]  /*1390*/  IMAD.IADD R9, R0, 0x1, R9 ;  /* 0x0000000100097824 */ /* 0x008fca00078e0209 */
[----:B------:R-:W-:Y:S04]  /*13a0*/  STG.E desc[UR4][R6.64+0x47000], R9 ;  /* 0x0470000906007986 */ /* 0x000fe8000c101904 */
[----:B------:R-:W3:Y:S04]  /*13b0*/  LDG.E R0, desc[UR4][R4.64+0x48000] ;  /* 0x0480000404007981 */ /* 0x000ee8000c1e1900 */
[----:B--2---:R-:W3:Y:S02]  /*13c0*/  LDG.E R11, desc[UR4][R2.64+0x48000] ;  /* 0x04800004020b7981 */ /* 0x004ee4000c1e1900 */
[----:B---3--:R-:W-:-:S05]  /*13d0*/  IADD3 R11, PT, PT, R0, R11, RZ ;  /* 0x0000000b000b7210 */ /* 0x008fca0007ffe0ff */
[----:B------:R-:W-:Y:S01]  /*13e0*/  STG.E desc[UR4][R6.64+0x48000], R11 ;  /* 0x0480000b06007986 */ /* 0x000fe2000c101904 */
[----:B------:R-:W-:Y:S05]  /*13f0*/  EXIT ;  /* 0x000000000000794d */ /* 0x000fea0003800000 */
.L_x_19:
        /* <DEDUP_REMOVED lines=16> */
.L_x_22:


//--------------------- .nv.global.init           --------------------------
	.section	.nv.global.init,"aw",@progbits
.nv.global.init:
	.type		$str,@object
	.size		$str,(.L_0 - $str)
$str:
        /*0000*/ 	.byte	0x25, 0x64, 0x2c, 0x20, 0x00
.L_0:


//--------------------- .nv.shared.reserved.0     --------------------------
	.section	.nv.shared.reserved.0,"aw",@nobits
	.weak		__nv_reservedSMEM_offset_0_alias
	.size		__nv_reservedSMEM_offset_0_alias, 0, 64
	.other		__nv_reservedSMEM_offset_0_alias,@"STO_CUDA_RESERVED_SHARED STV_DEFAULT"
__nv_reservedSMEM_offset_0_alias:
	.zero		0
	.zero		64


//--------------------- .nv.constant0._Z8fillArrsPiS_ --------------------------
	.section	.nv.constant0._Z8fillArrsPiS_,"a",@progbits
	.sectionflags	@""
	.align	4
.nv.constant0._Z8fillArrsPiS_:
	.zero		912


//--------------------- .nv.constant0._Z8printArrPi --------------------------
	.section	.nv.constant0._Z8printArrPi,"a",@progbits
	.sectionflags	@""
	.align	4
.nv.constant0._Z8printArrPi:
	.zero		904


//--------------------- .nv.constant0._Z9addKernelPiS_S_ --------------------------
	.section	.nv.constant0._Z9addKernelPiS_S_,"a",@progbits
	.sectionflags	@""
	.align	4
.nv.constant0._Z9addKernelPiS_S_:
	.zero		920


//--------------------- SYMBOLS --------------------------

	.type		.nv.reservedSmem.offset0,@object
	.size		.nv.reservedSmem.offset0,0x4
	.type		vprintf,@function
